//
// Generated by NVIDIA NVVM Compiler
//
// Compiler Build ID: CL-36424714
// Cuda compilation tools, release 13.0, V13.0.88
// Based on NVVM 20.0.0
//

.version 9.0
.target sm_100
.address_size 64

	// .globl	_Z3addPfS_S_i

.visible .entry _Z3addPfS_S_i(
	.param .u64 .ptr .align 1 _Z3addPfS_S_i_param_0,
	.param .u64 .ptr .align 1 _Z3addPfS_S_i_param_1,
	.param .u64 .ptr .align 1 _Z3addPfS_S_i_param_2,
	.param .u32 _Z3addPfS_S_i_param_3
)
{
	.reg .b32 	%r<11>;
	.reg .b32 	%f<4>;
	.reg .b64 	%rd<11>;

	ld.param.u64 	%rd1, [_Z3addPfS_S_i_param_0];
	ld.param.u64 	%rd2, [_Z3addPfS_S_i_param_1];
	ld.param.u64 	%rd3, [_Z3addPfS_S_i_param_2];
	ld.param.u32 	%r1, [_Z3addPfS_S_i_param_3];
	cvta.to.global.u64 	%rd4, %rd3;
	cvta.to.global.u64 	%rd5, %rd2;
	cvta.to.global.u64 	%rd6, %rd1;
	mov.u32 	%r2, %ntid.y;
	mov.u32 	%r3, %ctaid.y;
	mov.u32 	%r4, %tid.y;
	mad.lo.s32 	%r5, %r2, %r3, %r4;
	mov.u32 	%r6, %ntid.x;
	mov.u32 	%r7, %ctaid.x;
	mov.u32 	%r8, %tid.x;
	mad.lo.s32 	%r9, %r6, %r7, %r8;
	mad.lo.s32 	%r10, %r1, %r5, %r9;
	mul.wide.s32 	%rd7, %r10, 4;
	add.s64 	%rd8, %rd6, %rd7;
	ld.global.f32 	%f1, [%rd8];
	add.s64 	%rd9, %rd5, %rd7;
	ld.global.f32 	%f2, [%rd9];
	add.f32 	%f3, %f1, %f2;
	add.s64 	%rd10, %rd4, %rd7;
	st.global.f32 	[%rd10], %f3;
	ret;

}


// ===== COMPILED SASS (sm_100) =====

	.target	sm_100

	.elftype	@"ET_EXEC"


//--------------------- .note.nv.tkinfo           --------------------------
	.section	.note.nv.tkinfo,"",@"SHT_NOTE"
	.sectionflags	@"SHF_NOTE_NV_TKINFO"
	.tkinfo
        /*0018*/ 	.word	0x00000002
        /*0030*/ 	.string	""
        /*0030*/ 	.string	"ptxas"
        /*0030*/ 	.string	"Cuda compilation tools, release 13.0, V13.0.88"
        /*0030*/ 	.string	"Build cuda_13.0.r13.0/compiler.36424714_0"
        /*0030*/ 	.string	"-arch sm_100 -m 64 "



//--------------------- .note.nv.cuinfo           --------------------------
	.section	.note.nv.cuinfo,"",@"SHT_NOTE"
	.sectionflags	@"SHF_NOTE_NV_CUINFO"
        /*0018*/ 	.short	0x0002
        /*001a*/ 	.short	0x0064
        /*001c*/ 	.short	0x0082
	.zero		2


//--------------------- .nv.info                  --------------------------
	.section	.nv.info,"",@"SHT_CUDA_INFO"
	.align	4


	//----- nvinfo : EIATTR_REGCOUNT
	.align		4
        /*0000*/ 	.byte	0x04, 0x2f
        /*0002*/ 	.short	(.L_1 - .L_0)
	.align		4
.L_0:
        /*0004*/ 	.word	index@(_Z3addPfS_S_i)
        /*0008*/ 	.word	0x0000000c


	//----- nvinfo : EIATTR_FRAME_SIZE
	.align		4
.L_1:
        /*000c*/ 	.byte	0x04, 0x11
        /*000e*/ 	.short	(.L_3 - .L_2)
	.align		4
.L_2:
        /*0010*/ 	.word	index@(_Z3addPfS_S_i)
        /*0014*/ 	.word	0x00000000


	//----- nvinfo : EIATTR_MIN_STACK_SIZE
	.align		4
.L_3:
        /*0018*/ 	.byte	0x04, 0x12
        /*001a*/ 	.short	(.L_5 - .L_4)
	.align		4
.L_4:
        /*001c*/ 	.word	index@(_Z3addPfS_S_i)
        /*0020*/ 	.word	0x00000000
.L_5:


//--------------------- .nv.compat                --------------------------
	.section	.nv.compat,"",@"SHT_CUDA_COMPAT_INFO"
	.align	4
        /*0000*/ 	.byte	0x02, 0x09, 0x00, 0x00, 0x02, 0x02, 0x01, 0x00, 0x02, 0x05, 0x05, 0x00, 0x03, 0x07, 0x01, 0x01
        /*0010*/ 	.byte	0x02, 0x03, 0x00, 0x00, 0x02, 0x06, 0x01, 0x00, 0x04, 0x0b, 0x08, 0x00, 0x09, 0x00, 0x00, 0x00
        /*0020*/ 	.byte	0x00, 0x00, 0x00, 0x00


//--------------------- .nv.info._Z3addPfS_S_i    --------------------------
	.section	.nv.info._Z3addPfS_S_i,"",@"SHT_CUDA_INFO"
	.sectionflags	@""
	.align	4


	//----- nvinfo : EIATTR_CUDA_API_VERSION
	.align		4
        /*0000*/ 	.byte	0x04, 0x37
        /*0002*/ 	.short	(.L_7 - .L_6)
.L_6:
        /*0004*/ 	.word	0x00000082


	//----- nvinfo : EIATTR_KPARAM_INFO
	.align		4
.L_7:
        /*0008*/ 	.byte	0x04, 0x17
        /*000a*/ 	.short	(.L_9 - .L_8)
.L_8:
        /*000c*/ 	.word	0x00000000
        /*0010*/ 	.short	0x0003
        /*0012*/ 	.short	0x0018
        /*0014*/ 	.byte	0x00, 0xf0, 0x11, 0x00


	//----- nvinfo : EIATTR_KPARAM_INFO
	.align		4
.L_9:
        /*0018*/ 	.byte	0x04, 0x17
        /*001a*/ 	.short	(.L_11 - .L_10)
.L_10:
        /*001c*/ 	.word	0x00000000
        /*0020*/ 	.short	0x0002
        /*0022*/ 	.short	0x0010
        /*0024*/ 	.byte	0x00, 0xf5, 0x21, 0x00


	//----- nvinfo : EIATTR_KPARAM_INFO
	.align		4
.L_11:
        /*0028*/ 	.byte	0x04, 0x17
        /*002a*/ 	.short	(.L_13 - .L_12)
.L_12:
        /*002c*/ 	.word	0x00000000
        /*0030*/ 	.short	0x0001
        /*0032*/ 	.short	0x0008
        /*0034*/ 	.byte	0x00, 0xf5, 0x21, 0x00


	//----- nvinfo : EIATTR_KPARAM_INFO
	.align		4
.L_13:
        /*0038*/ 	.byte	0x04, 0x17
        /*003a*/ 	.short	(.L_15 - .L_14)
.L_14:
        /*003c*/ 	.word	0x00000000
        /*0040*/ 	.short	0x0000
        /*0042*/ 	.short	0x0000
        /*0044*/ 	.byte	0x00, 0xf5, 0x21, 0x00


	//----- nvinfo : EIATTR_SPARSE_MMA_MASK
	.align		4
.L_15:
        /*0048*/ 	.byte	0x03, 0x50
        /*004a*/ 	.short	0x0000


	//----- nvinfo : EIATTR_MAXREG_COUNT
	.align		4
        /*004c*/ 	.byte	0x03, 0x1b
        /*004e*/ 	.short	0x00ff


	//----- nvinfo : EIATTR_MERCURY_ISA_VERSION
	.align		4
        /*0050*/ 	.byte	0x03, 0x5f
        /*0052*/ 	.short	0x0101


	//----- nvinfo : EIATTR_VRC_CTA_INIT_COUNT
	.align		4
        /*0054*/ 	.byte	0x02, 0x4a
	.zero		1
	.zero		1


	//----- nvinfo : EIATTR_EXIT_INSTR_OFFSETS
	.align		4
        /*0058*/ 	.byte	0x04, 0x1c
        /*005a*/ 	.short	(.L_17 - .L_16)


	//   ....[0]....
.L_16:
        /*005c*/ 	.word	0x00000160


	//----- nvinfo : EIATTR_CBANK_PARAM_SIZE
	.align		4
.L_17:
        /*0060*/ 	.byte	0x03, 0x19
        /*0062*/ 	.short	0x001c


	//----- nvinfo : EIATTR_PARAM_CBANK
	.align		4
        /*0064*/ 	.byte	0x04, 0x0a
        /*0066*/ 	.short	(.L_19 - .L_18)
	.align		4
.L_18:
        /*0068*/ 	.word	index@(.nv.constant0._Z3addPfS_S_i)
        /*006c*/ 	.short	0x0380
        /*006e*/ 	.short	0x001c


	//----- nvinfo : EIATTR_SW_WAR
	.align		4
.L_19:
        /*0070*/ 	.byte	0x04, 0x36
        /*0072*/ 	.short	(.L_21 - .L_20)
.L_20:
        /*0074*/ 	.word	0x00000008
.L_21:


//--------------------- .nv.callgraph             --------------------------
	.section	.nv.callgraph,"",@"SHT_CUDA_CALLGRAPH"
	.align	4
	.sectionentsize	8
	.align		4
        /*0000*/ 	.word	0x00000000
	.align		4
        /*0004*/ 	.word	0xffffffff
	.align		4
        /*0008*/ 	.word	0x00000000
	.align		4
        /*000c*/ 	.word	0xfffffffe
	.align		4
        /*0010*/ 	.word	0x00000000
	.align		4
        /*0014*/ 	.word	0xfffffffd
	.align		4
        /*0018*/ 	.word	0x00000000
	.align		4
        /*001c*/ 	.word	0xfffffffc


//--------------------- .text._Z3addPfS_S_i       --------------------------
	.section	.text._Z3addPfS_S_i,"ax",@progbits
	.align	128
        .global         _Z3addPfS_S_i
        .type           _Z3addPfS_S_i,@function
        .size           _Z3addPfS_S_i,(.L_x_1 - _Z3addPfS_S_i)
        .other          _Z3addPfS_S_i,@"STO_CUDA_ENTRY STV_DEFAULT"
_Z3addPfS_S_i:
.text._Z3addPfS_S_i:
[----:B------:R-:W-:Y:S01]  /*0000*/  LDC R1, c[0x0][0x37c] ;  /* 0x0000df00ff017b82 */ /* 0x000fe20000000800 */
[----:B------:R-:W0:Y:S01]  /*0010*/  S2R R0, SR_CTAID.Y ;  /* 0x0000000000007919 */ /* 0x000e220000002600 */
[----:B------:R-:W0:Y:S06]  /*0020*/  LDCU UR6, c[0x0][0x364] ;  /* 0x00006c80ff0677ac */ /* 0x000e2c0008000800 */
[----:B------:R-:W1:Y:S01]  /*0030*/  LDC.64 R2, c[0x0][0x380] ;  /* 0x0000e000ff027b82 */ /* 0x000e620000000a00 */
[----:B------:R-:W0:Y:S01]  /*0040*/  S2R R7, SR_TID.Y ;  /* 0x0000000000077919 */ /* 0x000e220000002200 */
[----:B------:R-:W2:Y:S01]  /*0050*/  LDCU UR7, c[0x0][0x360] ;  /* 0x00006c00ff0777ac */ /* 0x000ea20008000800 */
[----:B------:R-:W2:Y:S01]  /*0060*/  S2R R6, SR_CTAID.X ;  /* 0x0000000000067919 */ /* 0x000ea20000002500 */
[----:B------:R-:W3:Y:S04]  /*0070*/  LDCU UR8, c[0x0][0x398] ;  /* 0x00007300ff0877ac */ /* 0x000ee80008000800 */
[----:B------:R-:W4:Y:S01]  /*0080*/  LDC.64 R4, c[0x0][0x388] ;  /* 0x0000e200ff047b82 */ /* 0x000f220000000a00 */
[----:B------:R-:W2:Y:S01]  /*0090*/  S2R R9, SR_TID.X ;  /* 0x0000000000097919 */ /* 0x000ea20000002100 */
[----:B------:R-:W5:Y:S01]  /*00a0*/  LDCU.64 UR4, c[0x0][0x358] ;  /* 0x00006b00ff0477ac */ /* 0x000f620008000a00 */
[----:B0-----:R-:W-:-:S02]  /*00b0*/  IMAD R0, R0, UR6, R7 ;  /* 0x0000000600007c24 */ /* 0x001fc4000f8e0207 */
[----:B--2---:R-:W-:-:S04]  /*00c0*/  IMAD R7, R6, UR7, R9 ;  /* 0x0000000706077c24 */ /* 0x004fc8000f8e0209 */
[----:B---3--:R-:W-:Y:S02]  /*00d0*/  IMAD R9, R0, UR8, R7 ;  /* 0x0000000800097c24 */ /* 0x008fe4000f8e0207 */
[----:B------:R-:W0:Y:S02]  /*00e0*/  LDC.64 R6, c[0x0][0x390] ;  /* 0x0000e400ff067b82 */ /* 0x000e240000000a00 */
[----:B-1----:R-:W-:-:S04]  /*00f0*/  IMAD.WIDE R2, R9, 0x4, R2 ;  /* 0x0000000409027825 */ /* 0x002fc800078e0202 */
[C---:B----4-:R-:W-:Y:S02]  /*0100*/  IMAD.WIDE R4, R9.reuse, 0x4, R4 ;  /* 0x0000000409047825 */ /* 0x050fe400078e0204 */
[----:B-----5:R-:W2:Y:S04]  /*0110*/  LDG.E R2, desc[UR4][R2.64] ;  /* 0x0000000402027981 */ /* 0x020ea8000c1e1900 */
[----:B------:R-:W2:Y:S01]  /*0120*/  LDG.E R5, desc[UR4][R4.64] ;  /* 0x0000000404057981 */ /* 0x000ea2000c1e1900 */
[----:B0-----:R-:W-:-:S04]  /*0130*/  IMAD.WIDE R6, R9, 0x4, R6 ;  /* 0x0000000409067825 */ /* 0x001fc800078e0206 */
[----:B--2---:R-:W-:-:S05]  /*0140*/  FADD R9, R2, R5 ;  /* 0x0000000502097221 */ /* 0x004fca0000000000 */
[----:B------:R-:W-:Y:S01]  /*0150*/  STG.E desc[UR4][R6.64], R9 ;  /* 0x0000000906007986 */ /* 0x000fe2000c101904 */
[----:B------:R-:W-:Y:S05]  /*0160*/  EXIT ;  /* 0x000000000000794d */ /* 0x000fea0003800000 */
.L_x_0:
[----:B------:R-:W-:-:S00]  /*0170*/  BRA `(.L_x_0) ;  /* 0xfffffffc00fc7947 */ /* 0x000fc0000383ffff */
[----:B------:R-:W-:-:S00]  /*0180*/  NOP ;  /* 0x0000000000007918 */ /* 0x000fc00000000000 */
[----:B------:R-:W-:-:S00]  /*0190*/  NOP ;  /* 0x0000000000007918 */ /* 0x000fc00000000000 */
[----:B------:R-:W-:-:S00]  /*01a0*/  NOP ;  /* 0x0000000000007918 */ /* 0x000fc00000000000 */
[----:B------:R-:W-:-:S00]  /*01b0*/  NOP ;  /* 0x0000000000007918 */ /* 0x000fc00000000000 */
[----:B------:R-:W-:-:S00]  /*01c0*/  NOP ;  /* 0x0000000000007918 */ /* 0x000fc00000000000 */
[----:B------:R-:W-:-:S00]  /*01d0*/  NOP ;  /* 0x0000000000007918 */ /* 0x000fc00000000000 */
[----:B------:R-:W-:-:S00]  /*01e0*/  NOP ;  /* 0x0000000000007918 */ /* 0x000fc00000000000 */
[----:B------:R-:W-:-:S00]  /*01f0*/  NOP ;  /* 0x0000000000007918 */ /* 0x000fc00000000000 */
.L_x_1:


//--------------------- .nv.shared.reserved.0     --------------------------
	.section	.nv.shared.reserved.0,"aw",@nobits
	.weak		__nv_reservedSMEM_offset_0_alias
	.size		__nv_reservedSMEM_offset_0_alias, 0, 64
	.other		__nv_reservedSMEM_offset_0_alias,@"STO_CUDA_RESERVED_SHARED STV_DEFAULT"
__nv_reservedSMEM_offset_0_alias:
	.zero		0
	.zero		64


//--------------------- .nv.constant0._Z3addPfS_S_i --------------------------
	.section	.nv.constant0._Z3addPfS_S_i,"a",@progbits
	.sectionflags	@""
	.align	4
.nv.constant0._Z3addPfS_S_i:
	.zero		924


//--------------------- SYMBOLS --------------------------

	.type		.nv.reservedSmem.offset0,@object
	.size		.nv.reservedSmem.offset0,0x4
